//
// Generated by NVIDIA NVVM Compiler
//
// Compiler Build ID: CL-36424714
// Cuda compilation tools, release 13.0, V13.0.88
// Based on NVVM 20.0.0
//

.version 9.0
.target sm_100
.address_size 64

	// .globl	_Z3addPfS_

.visible .entry _Z3addPfS_(
	.param .u64 .ptr .align 1 _Z3addPfS__param_0,
	.param .u64 .ptr .align 1 _Z3addPfS__param_1
)
{
	.reg .b32 	%r<5>;
	.reg .b32 	%f<4>;
	.reg .b64 	%rd<8>;

	ld.param.u64 	%rd1, [_Z3addPfS__param_0];
	ld.param.u64 	%rd2, [_Z3addPfS__param_1];
	cvta.to.global.u64 	%rd3, %rd2;
	cvta.to.global.u64 	%rd4, %rd1;
	mov.u32 	%r1, %tid.x;
	mov.u32 	%r2, %ntid.x;
	mov.u32 	%r3, %ctaid.x;
	mad.lo.s32 	%r4, %r2, %r3, %r1;
	mul.wide.s32 	%rd5, %r4, 4;
	add.s64 	%rd6, %rd4, %rd5;
	ld.global.f32 	%f1, [%rd6];
	add.s64 	%rd7, %rd3, %rd5;
	ld.global.f32 	%f2, [%rd7];
	add.f32 	%f3, %f1, %f2;
	st.global.f32 	[%rd6], %f3;
	ret;

}


// ===== COMPILED SASS (sm_100) =====

	.target	sm_100

	.elftype	@"ET_EXEC"


//--------------------- .note.nv.tkinfo           --------------------------
	.section	.note.nv.tkinfo,"",@"SHT_NOTE"
	.sectionflags	@"SHF_NOTE_NV_TKINFO"
	.tkinfo
        /*0018*/ 	.word	0x00000002
        /*0030*/ 	.string	""
        /*0030*/ 	.string	"ptxas"
        /*0030*/ 	.string	"Cuda compilation tools, release 13.0, V13.0.88"
        /*0030*/ 	.string	"Build cuda_13.0.r13.0/compiler.36424714_0"
        /*0030*/ 	.string	"-arch sm_100 -m 64 "



//--------------------- .note.nv.cuinfo           --------------------------
	.section	.note.nv.cuinfo,"",@"SHT_NOTE"
	.sectionflags	@"SHF_NOTE_NV_CUINFO"
        /*0018*/ 	.short	0x0002
        /*001a*/ 	.short	0x0064
        /*001c*/ 	.short	0x0082
	.zero		2


//--------------------- .nv.info                  --------------------------
	.section	.nv.info,"",@"SHT_CUDA_INFO"
	.align	4


	//----- nvinfo : EIATTR_REGCOUNT
	.align		4
        /*0000*/ 	.byte	0x04, 0x2f
        /*0002*/ 	.short	(.L_1 - .L_0)
	.align		4
.L_0:
        /*0004*/ 	.word	index@(_Z3addPfS_)
        /*0008*/ 	.word	0x0000000a


	//----- nvinfo : EIATTR_FRAME_SIZE
	.align		4
.L_1:
        /*000c*/ 	.byte	0x04, 0x11
        /*000e*/ 	.short	(.L_3 - .L_2)
	.align		4
.L_2:
        /*0010*/ 	.word	index@(_Z3addPfS_)
        /*0014*/ 	.word	0x00000000


	//----- nvinfo : EIATTR_MIN_STACK_SIZE
	.align		4
.L_3:
        /*0018*/ 	.byte	0x04, 0x12
        /*001a*/ 	.short	(.L_5 - .L_4)
	.align		4
.L_4:
        /*001c*/ 	.word	index@(_Z3addPfS_)
        /*0020*/ 	.word	0x00000000
.L_5:


//--------------------- .nv.compat                --------------------------
	.section	.nv.compat,"",@"SHT_CUDA_COMPAT_INFO"
	.align	4
        /*0000*/ 	.byte	0x02, 0x09, 0x00, 0x00, 0x02, 0x02, 0x01, 0x00, 0x02, 0x05, 0x05, 0x00, 0x03, 0x07, 0x01, 0x01
        /*0010*/ 	.byte	0x02, 0x03, 0x00, 0x00, 0x02, 0x06, 0x01, 0x00, 0x04, 0x0b, 0x08, 0x00, 0x09, 0x00, 0x00, 0x00
        /*0020*/ 	.byte	0x00, 0x00, 0x00, 0x00


//--------------------- .nv.info._Z3addPfS_       --------------------------
	.section	.nv.info._Z3addPfS_,"",@"SHT_CUDA_INFO"
	.sectionflags	@""
	.align	4


	//----- nvinfo : EIATTR_CUDA_API_VERSION
	.align		4
        /*0000*/ 	.byte	0x04, 0x37
        /*0002*/ 	.short	(.L_7 - .L_6)
.L_6:
        /*0004*/ 	.word	0x00000082


	//----- nvinfo : EIATTR_KPARAM_INFO
	.align		4
.L_7:
        /*0008*/ 	.byte	0x04, 0x17
        /*000a*/ 	.short	(.L_9 - .L_8)
.L_8:
        /*000c*/ 	.word	0x00000000
        /*0010*/ 	.short	0x0001
        /*0012*/ 	.short	0x0008
        /*0014*/ 	.byte	0x00, 0xf5, 0x21, 0x00


	//----- nvinfo : EIATTR_KPARAM_INFO
	.align		4
.L_9:
        /*0018*/ 	.byte	0x04, 0x17
        /*001a*/ 	.short	(.L_11 - .L_10)
.L_10:
        /*001c*/ 	.word	0x00000000
        /*0020*/ 	.short	0x0000
        /*0022*/ 	.short	0x0000
        /*0024*/ 	.byte	0x00, 0xf5, 0x21, 0x00


	//----- nvinfo : EIATTR_SPARSE_MMA_MASK
	.align		4
.L_11:
        /*0028*/ 	.byte	0x03, 0x50
        /*002a*/ 	.short	0x0000


	//----- nvinfo : EIATTR_MAXREG_COUNT
	.align		4
        /*002c*/ 	.byte	0x03, 0x1b
        /*002e*/ 	.short	0x00ff


	//----- nvinfo : EIATTR_MERCURY_ISA_VERSION
	.align		4
        /*0030*/ 	.byte	0x03, 0x5f
        /*0032*/ 	.short	0x0101


	//----- nvinfo : EIATTR_VRC_CTA_INIT_COUNT
	.align		4
        /*0034*/ 	.byte	0x02, 0x4a
	.zero		1
	.zero		1


	//----- nvinfo : EIATTR_EXIT_INSTR_OFFSETS
	.align		4
        /*0038*/ 	.byte	0x04, 0x1c
        /*003a*/ 	.short	(.L_13 - .L_12)


	//   ....[0]....
.L_12:
        /*003c*/ 	.word	0x000000e0


	//----- nvinfo : EIATTR_CBANK_PARAM_SIZE
	.align		4
.L_13:
        /*0040*/ 	.byte	0x03, 0x19
        /*0042*/ 	.short	0x0010


	//----- nvinfo : EIATTR_PARAM_CBANK
	.align		4
        /*0044*/ 	.byte	0x04, 0x0a
        /*0046*/ 	.short	(.L_15 - .L_14)
	.align		4
.L_14:
        /*0048*/ 	.word	index@(.nv.constant0._Z3addPfS_)
        /*004c*/ 	.short	0x0380
        /*004e*/ 	.short	0x0010


	//----- nvinfo : EIATTR_SW_WAR
	.align		4
.L_15:
        /*0050*/ 	.byte	0x04, 0x36
        /*0052*/ 	.short	(.L_17 - .L_16)
.L_16:
        /*0054*/ 	.word	0x00000008
.L_17:


//--------------------- .nv.callgraph             --------------------------
	.section	.nv.callgraph,"",@"SHT_CUDA_CALLGRAPH"
	.align	4
	.sectionentsize	8
	.align		4
        /*0000*/ 	.word	0x00000000
	.align		4
        /*0004*/ 	.word	0xffffffff
	.align		4
        /*0008*/ 	.word	0x00000000
	.align		4
        /*000c*/ 	.word	0xfffffffe
	.align		4
        /*0010*/ 	.word	0x00000000
	.align		4
        /*0014*/ 	.word	0xfffffffd
	.align		4
        /*0018*/ 	.word	0x00000000
	.align		4
        /*001c*/ 	.word	0xfffffffc


//--------------------- .text._Z3addPfS_          --------------------------
	.section	.text._Z3addPfS_,"ax",@progbits
	.align	128
        .global         _Z3addPfS_
        .type           _Z3addPfS_,@function
        .size           _Z3addPfS_,(.L_x_1 - _Z3addPfS_)
        .other          _Z3addPfS_,@"STO_CUDA_ENTRY STV_DEFAULT"
_Z3addPfS_:
.text._Z3addPfS_:
[----:B------:R-:W-:Y:S01]  /*0000*/  LDC R1, c[0x0][0x37c] ;  /* 0x0000df00ff017b82 */ /* 0x000fe20000000800 */
[----:B------:R-:W0:Y:S07]  /*0010*/  S2R R7, SR_TID.X ;  /* 0x0000000000077919 */ /* 0x000e2e0000002100 */
[----:B------:R-:W1:Y:S01]  /*0020*/  LDC.64 R4, c[0x0][0x388] ;  /* 0x0000e200ff047b82 */ /* 0x000e620000000a00 */
[----:B------:R-:W0:Y:S01]  /*0030*/  LDCU UR6, c[0x0][0x360] ;  /* 0x00006c00ff0677ac */ /* 0x000e220008000800 */
[----:B------:R-:W0:Y:S01]  /*0040*/  S2R R0, SR_CTAID.X ;  /* 0x0000000000007919 */ /* 0x000e220000002500 */
[----:B------:R-:W2:Y:S05]  /*0050*/  LDCU.64 UR4, c[0x0][0x358] ;  /* 0x00006b00ff0477ac */ /* 0x000eaa0008000a00 */
[----:B------:R-:W3:Y:S01]  /*0060*/  LDC.64 R2, c[0x0][0x380] ;  /* 0x0000e000ff027b82 */ /* 0x000ee20000000a00 */
[----:B0-----:R-:W-:-:S04]  /*0070*/  IMAD R7, R0, UR6, R7 ;  /* 0x0000000600077c24 */ /* 0x001fc8000f8e0207 */
[----:B-1----:R-:W-:-:S04]  /*0080*/  IMAD.WIDE R4, R7, 0x4, R4 ;  /* 0x0000000407047825 */ /* 0x002fc800078e0204 */
[----:B---3--:R-:W-:Y:S02]  /*0090*/  IMAD.WIDE R2, R7, 0x4, R2 ;  /* 0x0000000407027825 */ /* 0x008fe400078e0202 */
[----:B--2---:R-:W2:Y:S04]  /*00a0*/  LDG.E R5, desc[UR4][R4.64] ;  /* 0x0000000404057981 */ /* 0x004ea8000c1e1900 */
[----:B------:R-:W2:Y:S02]  /*00b0*/  LDG.E R0, desc[UR4][R2.64] ;  /* 0x0000000402007981 */ /* 0x000ea4000c1e1900 */
[----:B--2---:R-:W-:-:S05]  /*00c0*/  FADD R7, R0, R5 ;  /* 0x0000000500077221 */ /* 0x004fca0000000000 */
[----:B------:R-:W-:Y:S01]  /*00d0*/  STG.E desc[UR4][R2.64], R7 ;  /* 0x0000000702007986 */ /* 0x000fe2000c101904 */
[----:B------:R-:W-:Y:S05]  /*00e0*/  EXIT ;  /* 0x000000000000794d */ /* 0x000fea0003800000 */
.L_x_0:
[----:B------:R-:W-:-:S00]  /*00f0*/  BRA `(.L_x_0) ;  /* 0xfffffffc00fc7947 */ /* 0x000fc0000383ffff */
[----:B------:R-:W-:-:S00]  /*0100*/  NOP ;  /* 0x0000000000007918 */ /* 0x000fc00000000000 */
[----:B------:R-:W-:-:S00]  /*0110*/  NOP ;  /* 0x0000000000007918 */ /* 0x000fc00000000000 */
[----:B------:R-:W-:-:S00]  /*0120*/  NOP ;  /* 0x0000000000007918 */ /* 0x000fc00000000000 */
[----:B------:R-:W-:-:S00]  /*0130*/  NOP ;  /* 0x0000000000007918 */ /* 0x000fc00000000000 */
[----:B------:R-:W-:-:S00]  /*0140*/  NOP ;  /* 0x0000000000007918 */ /* 0x000fc00000000000 */
[----:B------:R-:W-:-:S00]  /*0150*/  NOP ;  /* 0x0000000000007918 */ /* 0x000fc00000000000 */
[----:B------:R-:W-:-:S00]  /*0160*/  NOP ;  /* 0x0000000000007918 */ /* 0x000fc00000000000 */
[----:B------:R-:W-:-:S00]  /*0170*/  NOP ;  /* 0x0000000000007918 */ /* 0x000fc00000000000 */
.L_x_1:


//--------------------- .nv.shared.reserved.0     --------------------------
	.section	.nv.shared.reserved.0,"aw",@nobits
	.weak		__nv_reservedSMEM_offset_0_alias
	.size		__nv_reservedSMEM_offset_0_alias, 0, 64
	.other		__nv_reservedSMEM_offset_0_alias,@"STO_CUDA_RESERVED_SHARED STV_DEFAULT"
__nv_reservedSMEM_offset_0_alias:
	.zero		0
	.zero		64


//--------------------- .nv.constant0._Z3addPfS_  --------------------------
	.section	.nv.constant0._Z3addPfS_,"a",@progbits
	.sectionflags	@""
	.align	4
.nv.constant0._Z3addPfS_:
	.zero		912


//--------------------- SYMBOLS --------------------------

	.type		.nv.reservedSmem.offset0,@object
	.size		.nv.reservedSmem.offset0,0x4
